//
// Generated by NVIDIA NVVM Compiler
//
// Compiler Build ID: CL-36424714
// Cuda compilation tools, release 13.0, V13.0.88
// Based on NVVM 20.0.0
//

.version 9.0
.target sm_100
.address_size 64

	// .globl	_Z7vec_addPfS_S_i

.visible .entry _Z7vec_addPfS_S_i(
	.param .u64 .ptr .align 1 _Z7vec_addPfS_S_i_param_0,
	.param .u64 .ptr .align 1 _Z7vec_addPfS_S_i_param_1,
	.param .u64 .ptr .align 1 _Z7vec_addPfS_S_i_param_2,
	.param .u32 _Z7vec_addPfS_S_i_param_3
)
{
	.reg .pred 	%p<2>;
	.reg .b32 	%r<6>;
	.reg .b32 	%f<4>;
	.reg .b64 	%rd<11>;

	ld.param.u64 	%rd1, [_Z7vec_addPfS_S_i_param_0];
	ld.param.u64 	%rd2, [_Z7vec_addPfS_S_i_param_1];
	ld.param.u64 	%rd3, [_Z7vec_addPfS_S_i_param_2];
	ld.param.u32 	%r2, [_Z7vec_addPfS_S_i_param_3];
	mov.u32 	%r3, %ntid.x;
	mov.u32 	%r4, %ctaid.x;
	mov.u32 	%r5, %tid.x;
	mad.lo.s32 	%r1, %r3, %r4, %r5;
	setp.ge.s32 	%p1, %r1, %r2;
	@%p1 bra 	$L__BB0_2;
	cvta.to.global.u64 	%rd4, %rd2;
	cvta.to.global.u64 	%rd5, %rd1;
	cvta.to.global.u64 	%rd6, %rd3;
	mul.wide.s32 	%rd7, %r1, 4;
	add.s64 	%rd8, %rd4, %rd7;
	ld.global.f32 	%f1, [%rd8];
	add.s64 	%rd9, %rd5, %rd7;
	ld.global.f32 	%f2, [%rd9];
	add.f32 	%f3, %f1, %f2;
	add.s64 	%rd10, %rd6, %rd7;
	st.global.f32 	[%rd10], %f3;
$L__BB0_2:
	ret;

}


// ===== COMPILED SASS (sm_100) =====

	.target	sm_100

	.elftype	@"ET_EXEC"


//--------------------- .note.nv.tkinfo           --------------------------
	.section	.note.nv.tkinfo,"",@"SHT_NOTE"
	.sectionflags	@"SHF_NOTE_NV_TKINFO"
	.tkinfo
        /*0018*/ 	.word	0x00000002
        /*0030*/ 	.string	""
        /*0030*/ 	.string	"ptxas"
        /*0030*/ 	.string	"Cuda compilation tools, release 13.0, V13.0.88"
        /*0030*/ 	.string	"Build cuda_13.0.r13.0/compiler.36424714_0"
        /*0030*/ 	.string	"-arch sm_100 -m 64 "



//--------------------- .note.nv.cuinfo           --------------------------
	.section	.note.nv.cuinfo,"",@"SHT_NOTE"
	.sectionflags	@"SHF_NOTE_NV_CUINFO"
        /*0018*/ 	.short	0x0002
        /*001a*/ 	.short	0x0064
        /*001c*/ 	.short	0x0082
	.zero		2


//--------------------- .nv.info                  --------------------------
	.section	.nv.info,"",@"SHT_CUDA_INFO"
	.align	4


	//----- nvinfo : EIATTR_REGCOUNT
	.align		4
        /*0000*/ 	.byte	0x04, 0x2f
        /*0002*/ 	.short	(.L_1 - .L_0)
	.align		4
.L_0:
        /*0004*/ 	.word	index@(_Z7vec_addPfS_S_i)
        /*0008*/ 	.word	0x0000000c


	//----- nvinfo : EIATTR_FRAME_SIZE
	.align		4
.L_1:
        /*000c*/ 	.byte	0x04, 0x11
        /*000e*/ 	.short	(.L_3 - .L_2)
	.align		4
.L_2:
        /*0010*/ 	.word	index@(_Z7vec_addPfS_S_i)
        /*0014*/ 	.word	0x00000000


	//----- nvinfo : EIATTR_MIN_STACK_SIZE
	.align		4
.L_3:
        /*0018*/ 	.byte	0x04, 0x12
        /*001a*/ 	.short	(.L_5 - .L_4)
	.align		4
.L_4:
        /*001c*/ 	.word	index@(_Z7vec_addPfS_S_i)
        /*0020*/ 	.word	0x00000000
.L_5:


//--------------------- .nv.compat                --------------------------
	.section	.nv.compat,"",@"SHT_CUDA_COMPAT_INFO"
	.align	4
        /*0000*/ 	.byte	0x02, 0x09, 0x00, 0x00, 0x02, 0x02, 0x01, 0x00, 0x02, 0x05, 0x05, 0x00, 0x03, 0x07, 0x01, 0x01
        /*0010*/ 	.byte	0x02, 0x03, 0x00, 0x00, 0x02, 0x06, 0x01, 0x00, 0x04, 0x0b, 0x08, 0x00, 0x09, 0x00, 0x00, 0x00
        /*0020*/ 	.byte	0x00, 0x00, 0x00, 0x00


//--------------------- .nv.info._Z7vec_addPfS_S_i --------------------------
	.section	.nv.info._Z7vec_addPfS_S_i,"",@"SHT_CUDA_INFO"
	.sectionflags	@""
	.align	4


	//----- nvinfo : EIATTR_CUDA_API_VERSION
	.align		4
        /*0000*/ 	.byte	0x04, 0x37
        /*0002*/ 	.short	(.L_7 - .L_6)
.L_6:
        /*0004*/ 	.word	0x00000082


	//----- nvinfo : EIATTR_KPARAM_INFO
	.align		4
.L_7:
        /*0008*/ 	.byte	0x04, 0x17
        /*000a*/ 	.short	(.L_9 - .L_8)
.L_8:
        /*000c*/ 	.word	0x00000000
        /*0010*/ 	.short	0x0003
        /*0012*/ 	.short	0x0018
        /*0014*/ 	.byte	0x00, 0xf0, 0x11, 0x00


	//----- nvinfo : EIATTR_KPARAM_INFO
	.align		4
.L_9:
        /*0018*/ 	.byte	0x04, 0x17
        /*001a*/ 	.short	(.L_11 - .L_10)
.L_10:
        /*001c*/ 	.word	0x00000000
        /*0020*/ 	.short	0x0002
        /*0022*/ 	.short	0x0010
        /*0024*/ 	.byte	0x00, 0xf5, 0x21, 0x00


	//----- nvinfo : EIATTR_KPARAM_INFO
	.align		4
.L_11:
        /*0028*/ 	.byte	0x04, 0x17
        /*002a*/ 	.short	(.L_13 - .L_12)
.L_12:
        /*002c*/ 	.word	0x00000000
        /*0030*/ 	.short	0x0001
        /*0032*/ 	.short	0x0008
        /*0034*/ 	.byte	0x00, 0xf5, 0x21, 0x00


	//----- nvinfo : EIATTR_KPARAM_INFO
	.align		4
.L_13:
        /*0038*/ 	.byte	0x04, 0x17
        /*003a*/ 	.short	(.L_15 - .L_14)
.L_14:
        /*003c*/ 	.word	0x00000000
        /*0040*/ 	.short	0x0000
        /*0042*/ 	.short	0x0000
        /*0044*/ 	.byte	0x00, 0xf5, 0x21, 0x00


	//----- nvinfo : EIATTR_SPARSE_MMA_MASK
	.align		4
.L_15:
        /*0048*/ 	.byte	0x03, 0x50
        /*004a*/ 	.short	0x0000


	//----- nvinfo : EIATTR_MAXREG_COUNT
	.align		4
        /*004c*/ 	.byte	0x03, 0x1b
        /*004e*/ 	.short	0x00ff


	//----- nvinfo : EIATTR_MERCURY_ISA_VERSION
	.align		4
        /*0050*/ 	.byte	0x03, 0x5f
        /*0052*/ 	.short	0x0101


	//----- nvinfo : EIATTR_VRC_CTA_INIT_COUNT
	.align		4
        /*0054*/ 	.byte	0x02, 0x4a
	.zero		1
	.zero		1


	//----- nvinfo : EIATTR_EXIT_INSTR_OFFSETS
	.align		4
        /*0058*/ 	.byte	0x04, 0x1c
        /*005a*/ 	.short	(.L_17 - .L_16)


	//   ....[0]....
.L_16:
        /*005c*/ 	.word	0x00000070


	//   ....[1]....
        /*0060*/ 	.word	0x00000130


	//----- nvinfo : EIATTR_CBANK_PARAM_SIZE
	.align		4
.L_17:
        /*0064*/ 	.byte	0x03, 0x19
        /*0066*/ 	.short	0x001c


	//----- nvinfo : EIATTR_PARAM_CBANK
	.align		4
        /*0068*/ 	.byte	0x04, 0x0a
        /*006a*/ 	.short	(.L_19 - .L_18)
	.align		4
.L_18:
        /*006c*/ 	.word	index@(.nv.constant0._Z7vec_addPfS_S_i)
        /*0070*/ 	.short	0x0380
        /*0072*/ 	.short	0x001c


	//----- nvinfo : EIATTR_SW_WAR
	.align		4
.L_19:
        /*0074*/ 	.byte	0x04, 0x36
        /*0076*/ 	.short	(.L_21 - .L_20)
.L_20:
        /*0078*/ 	.word	0x00000008
.L_21:


//--------------------- .nv.callgraph             --------------------------
	.section	.nv.callgraph,"",@"SHT_CUDA_CALLGRAPH"
	.align	4
	.sectionentsize	8
	.align		4
        /*0000*/ 	.word	0x00000000
	.align		4
        /*0004*/ 	.word	0xffffffff
	.align		4
        /*0008*/ 	.word	0x00000000
	.align		4
        /*000c*/ 	.word	0xfffffffe
	.align		4
        /*0010*/ 	.word	0x00000000
	.align		4
        /*0014*/ 	.word	0xfffffffd
	.align		4
        /*0018*/ 	.word	0x00000000
	.align		4
        /*001c*/ 	.word	0xfffffffc


//--------------------- .text._Z7vec_addPfS_S_i   --------------------------
	.section	.text._Z7vec_addPfS_S_i,"ax",@progbits
	.align	128
        .global         _Z7vec_addPfS_S_i
        .type           _Z7vec_addPfS_S_i,@function
        .size           _Z7vec_addPfS_S_i,(.L_x_1 - _Z7vec_addPfS_S_i)
        .other          _Z7vec_addPfS_S_i,@"STO_CUDA_ENTRY STV_DEFAULT"
_Z7vec_addPfS_S_i:
.text._Z7vec_addPfS_S_i:
[----:B------:R-:W-:Y:S01]  /*0000*/  LDC R1, c[0x0][0x37c] ;  /* 0x0000df00ff017b82 */ /* 0x000fe20000000800 */
[----:B------:R-:W0:Y:S01]  /*0010*/  S2R R9, SR_CTAID.X ;  /* 0x0000000000097919 */ /* 0x000e220000002500 */
[----:B------:R-:W0:Y:S01]  /*0020*/  LDCU UR4, c[0x0][0x360] ;  /* 0x00006c00ff0477ac */ /* 0x000e220008000800 */
[----:B------:R-:W0:Y:S01]  /*0030*/  S2R R0, SR_TID.X ;  /* 0x0000000000007919 */ /* 0x000e220000002100 */
[----:B------:R-:W1:Y:S01]  /*0040*/  LDCU UR5, c[0x0][0x398] ;  /* 0x00007300ff0577ac */ /* 0x000e620008000800 */
[----:B0-----:R-:W-:-:S05]  /*0050*/  IMAD R9, R9, UR4, R0 ;  /* 0x0000000409097c24 */ /* 0x001fca000f8e0200 */
[----:B-1----:R-:W-:-:S13]  /*0060*/  ISETP.GE.AND P0, PT, R9, UR5, PT ;  /* 0x0000000509007c0c */ /* 0x002fda000bf06270 */
[----:B------:R-:W-:Y:S05]  /*0070*/  @P0 EXIT ;  /* 0x000000000000094d */ /* 0x000fea0003800000 */
[----:B------:R-:W0:Y:S01]  /*0080*/  LDC.64 R2, c[0x0][0x388] ;  /* 0x0000e200ff027b82 */ /* 0x000e220000000a00 */
[----:B------:R-:W1:Y:S07]  /*0090*/  LDCU.64 UR4, c[0x0][0x358] ;  /* 0x00006b00ff0477ac */ /* 0x000e6e0008000a00 */
[----:B------:R-:W2:Y:S08]  /*00a0*/  LDC.64 R4, c[0x0][0x380] ;  /* 0x0000e000ff047b82 */ /* 0x000eb00000000a00 */
[----:B------:R-:W3:Y:S01]  /*00b0*/  LDC.64 R6, c[0x0][0x390] ;  /* 0x0000e400ff067b82 */ /* 0x000ee20000000a00 */
[----:B0-----:R-:W-:-:S06]  /*00c0*/  IMAD.WIDE R2, R9, 0x4, R2 ;  /* 0x0000000409027825 */ /* 0x001fcc00078e0202 */
[----:B-1----:R-:W4:Y:S01]  /*00d0*/  LDG.E R2, desc[UR4][R2.64] ;  /* 0x0000000402027981 */ /* 0x002f22000c1e1900 */
[----:B--2---:R-:W-:-:S06]  /*00e0*/  IMAD.WIDE R4, R9, 0x4, R4 ;  /* 0x0000000409047825 */ /* 0x004fcc00078e0204 */
[----:B------:R-:W4:Y:S01]  /*00f0*/  LDG.E R5, desc[UR4][R4.64] ;  /* 0x0000000404057981 */ /* 0x000f22000c1e1900 */
[----:B---3--:R-:W-:-:S04]  /*0100*/  IMAD.WIDE R6, R9, 0x4, R6 ;  /* 0x0000000409067825 */ /* 0x008fc800078e0206 */
[----:B----4-:R-:W-:-:S05]  /*0110*/  FADD R9, R2, R5 ;  /* 0x0000000502097221 */ /* 0x010fca0000000000 */
[----:B------:R-:W-:Y:S01]  /*0120*/  STG.E desc[UR4][R6.64], R9 ;  /* 0x0000000906007986 */ /* 0x000fe2000c101904 */
[----:B------:R-:W-:Y:S05]  /*0130*/  EXIT ;  /* 0x000000000000794d */ /* 0x000fea0003800000 */
.L_x_0:
[----:B------:R-:W-:-:S00]  /*0140*/  BRA `(.L_x_0) ;  /* 0xfffffffc00fc7947 */ /* 0x000fc0000383ffff */
[----:B------:R-:W-:-:S00]  /*0150*/  NOP ;  /* 0x0000000000007918 */ /* 0x000fc00000000000 */
        /* <DEDUP_REMOVED lines=10> */
.L_x_1:


//--------------------- .nv.shared.reserved.0     --------------------------
	.section	.nv.shared.reserved.0,"aw",@nobits
	.weak		__nv_reservedSMEM_offset_0_alias
	.size		__nv_reservedSMEM_offset_0_alias, 0, 64
	.other		__nv_reservedSMEM_offset_0_alias,@"STO_CUDA_RESERVED_SHARED STV_DEFAULT"
__nv_reservedSMEM_offset_0_alias:
	.zero		0
	.zero		64


//--------------------- .nv.constant0._Z7vec_addPfS_S_i --------------------------
	.section	.nv.constant0._Z7vec_addPfS_S_i,"a",@progbits
	.sectionflags	@""
	.align	4
.nv.constant0._Z7vec_addPfS_S_i:
	.zero		924


//--------------------- SYMBOLS --------------------------

	.type		.nv.reservedSmem.offset0,@object
	.size		.nv.reservedSmem.offset0,0x4
